//
// Generated by NVIDIA NVVM Compiler
//
// Compiler Build ID: CL-36424714
// Cuda compilation tools, release 13.0, V13.0.88
// Based on NVVM 20.0.0
//

.version 9.0
.target sm_100
.address_size 64

	// .globl	_Z3addPdS_S_i

.visible .entry _Z3addPdS_S_i(
	.param .u64 .ptr .align 1 _Z3addPdS_S_i_param_0,
	.param .u64 .ptr .align 1 _Z3addPdS_S_i_param_1,
	.param .u64 .ptr .align 1 _Z3addPdS_S_i_param_2,
	.param .u32 _Z3addPdS_S_i_param_3
)
{
	.reg .pred 	%p<7>;
	.reg .b32 	%r<31>;
	.reg .b64 	%rd<25>;
	.reg .b64 	%fd<16>;

	ld.param.u64 	%rd4, [_Z3addPdS_S_i_param_0];
	ld.param.u64 	%rd5, [_Z3addPdS_S_i_param_1];
	ld.param.u64 	%rd6, [_Z3addPdS_S_i_param_2];
	ld.param.u32 	%r12, [_Z3addPdS_S_i_param_3];
	cvta.to.global.u64 	%rd1, %rd6;
	cvta.to.global.u64 	%rd2, %rd5;
	cvta.to.global.u64 	%rd3, %rd4;
	mov.u32 	%r13, %ntid.x;
	mov.u32 	%r14, %ctaid.x;
	mov.u32 	%r15, %tid.x;
	mad.lo.s32 	%r29, %r13, %r14, %r15;
	mov.u32 	%r16, %nctaid.x;
	mul.lo.s32 	%r2, %r13, %r16;
	setp.ge.s32 	%p1, %r29, %r12;
	@%p1 bra 	$L__BB0_7;
	add.s32 	%r17, %r29, %r2;
	max.s32 	%r18, %r12, %r17;
	setp.lt.s32 	%p2, %r17, %r12;
	selp.u32 	%r19, 1, 0, %p2;
	add.s32 	%r20, %r17, %r19;
	sub.s32 	%r21, %r18, %r20;
	div.u32 	%r22, %r21, %r2;
	add.s32 	%r3, %r22, %r19;
	and.b32  	%r23, %r3, 3;
	setp.eq.s32 	%p3, %r23, 3;
	@%p3 bra 	$L__BB0_4;
	add.s32 	%r24, %r3, 1;
	and.b32  	%r25, %r24, 3;
	neg.s32 	%r27, %r25;
$L__BB0_3:
	.pragma "nounroll";
	mul.wide.s32 	%rd7, %r29, 8;
	add.s64 	%rd8, %rd1, %rd7;
	add.s64 	%rd9, %rd2, %rd7;
	add.s64 	%rd10, %rd3, %rd7;
	ld.global.f64 	%fd1, [%rd10];
	ld.global.f64 	%fd2, [%rd9];
	add.f64 	%fd3, %fd1, %fd2;
	st.global.f64 	[%rd8], %fd3;
	add.s32 	%r29, %r29, %r2;
	add.s32 	%r27, %r27, 1;
	setp.ne.s32 	%p4, %r27, 0;
	@%p4 bra 	$L__BB0_3;
$L__BB0_4:
	setp.lt.u32 	%p5, %r3, 3;
	@%p5 bra 	$L__BB0_7;
	mul.wide.s32 	%rd15, %r2, 8;
	shl.b32 	%r26, %r2, 2;
$L__BB0_6:
	mul.wide.s32 	%rd11, %r29, 8;
	add.s64 	%rd12, %rd3, %rd11;
	ld.global.f64 	%fd4, [%rd12];
	add.s64 	%rd13, %rd2, %rd11;
	ld.global.f64 	%fd5, [%rd13];
	add.f64 	%fd6, %fd4, %fd5;
	add.s64 	%rd14, %rd1, %rd11;
	st.global.f64 	[%rd14], %fd6;
	add.s64 	%rd16, %rd12, %rd15;
	ld.global.f64 	%fd7, [%rd16];
	add.s64 	%rd17, %rd13, %rd15;
	ld.global.f64 	%fd8, [%rd17];
	add.f64 	%fd9, %fd7, %fd8;
	add.s64 	%rd18, %rd14, %rd15;
	st.global.f64 	[%rd18], %fd9;
	add.s64 	%rd19, %rd16, %rd15;
	ld.global.f64 	%fd10, [%rd19];
	add.s64 	%rd20, %rd17, %rd15;
	ld.global.f64 	%fd11, [%rd20];
	add.f64 	%fd12, %fd10, %fd11;
	add.s64 	%rd21, %rd18, %rd15;
	st.global.f64 	[%rd21], %fd12;
	add.s64 	%rd22, %rd19, %rd15;
	ld.global.f64 	%fd13, [%rd22];
	add.s64 	%rd23, %rd20, %rd15;
	ld.global.f64 	%fd14, [%rd23];
	add.f64 	%fd15, %fd13, %fd14;
	add.s64 	%rd24, %rd21, %rd15;
	st.global.f64 	[%rd24], %fd15;
	add.s32 	%r29, %r26, %r29;
	setp.lt.s32 	%p6, %r29, %r12;
	@%p6 bra 	$L__BB0_6;
$L__BB0_7:
	ret;

}


// ===== COMPILED SASS (sm_100) =====

	.target	sm_100

	.elftype	@"ET_EXEC"


//--------------------- .note.nv.tkinfo           --------------------------
	.section	.note.nv.tkinfo,"",@"SHT_NOTE"
	.sectionflags	@"SHF_NOTE_NV_TKINFO"
	.tkinfo
        /*0018*/ 	.word	0x00000002
        /*0030*/ 	.string	""
        /*0030*/ 	.string	"ptxas"
        /*0030*/ 	.string	"Cuda compilation tools, release 13.0, V13.0.88"
        /*0030*/ 	.string	"Build cuda_13.0.r13.0/compiler.36424714_0"
        /*0030*/ 	.string	"-arch sm_100 -m 64 "



//--------------------- .note.nv.cuinfo           --------------------------
	.section	.note.nv.cuinfo,"",@"SHT_NOTE"
	.sectionflags	@"SHF_NOTE_NV_CUINFO"
        /*0018*/ 	.short	0x0002
        /*001a*/ 	.short	0x0064
        /*001c*/ 	.short	0x0082
	.zero		2


//--------------------- .nv.info                  --------------------------
	.section	.nv.info,"",@"SHT_CUDA_INFO"
	.align	4


	//----- nvinfo : EIATTR_REGCOUNT
	.align		4
        /*0000*/ 	.byte	0x04, 0x2f
        /*0002*/ 	.short	(.L_1 - .L_0)
	.align		4
.L_0:
        /*0004*/ 	.word	index@(_Z3addPdS_S_i)
        /*0008*/ 	.word	0x0000001a


	//----- nvinfo : EIATTR_FRAME_SIZE
	.align		4
.L_1:
        /*000c*/ 	.byte	0x04, 0x11
        /*000e*/ 	.short	(.L_3 - .L_2)
	.align		4
.L_2:
        /*0010*/ 	.word	index@(_Z3addPdS_S_i)
        /*0014*/ 	.word	0x00000000


	//----- nvinfo : EIATTR_MIN_STACK_SIZE
	.align		4
.L_3:
        /*0018*/ 	.byte	0x04, 0x12
        /*001a*/ 	.short	(.L_5 - .L_4)
	.align		4
.L_4:
        /*001c*/ 	.word	index@(_Z3addPdS_S_i)
        /*0020*/ 	.word	0x00000000
.L_5:


//--------------------- .nv.compat                --------------------------
	.section	.nv.compat,"",@"SHT_CUDA_COMPAT_INFO"
	.align	4
        /*0000*/ 	.byte	0x02, 0x09, 0x00, 0x00, 0x02, 0x02, 0x01, 0x00, 0x02, 0x05, 0x05, 0x00, 0x03, 0x07, 0x01, 0x01
        /*0010*/ 	.byte	0x02, 0x03, 0x00, 0x00, 0x02, 0x06, 0x01, 0x00, 0x04, 0x0b, 0x08, 0x00, 0x01, 0x00, 0x00, 0x00
        /*0020*/ 	.byte	0x00, 0x00, 0x00, 0x00


//--------------------- .nv.info._Z3addPdS_S_i    --------------------------
	.section	.nv.info._Z3addPdS_S_i,"",@"SHT_CUDA_INFO"
	.sectionflags	@""
	.align	4


	//----- nvinfo : EIATTR_CUDA_API_VERSION
	.align		4
        /*0000*/ 	.byte	0x04, 0x37
        /*0002*/ 	.short	(.L_7 - .L_6)
.L_6:
        /*0004*/ 	.word	0x00000082


	//----- nvinfo : EIATTR_KPARAM_INFO
	.align		4
.L_7:
        /*0008*/ 	.byte	0x04, 0x17
        /*000a*/ 	.short	(.L_9 - .L_8)
.L_8:
        /*000c*/ 	.word	0x00000000
        /*0010*/ 	.short	0x0003
        /*0012*/ 	.short	0x0018
        /*0014*/ 	.byte	0x00, 0xf0, 0x11, 0x00


	//----- nvinfo : EIATTR_KPARAM_INFO
	.align		4
.L_9:
        /*0018*/ 	.byte	0x04, 0x17
        /*001a*/ 	.short	(.L_11 - .L_10)
.L_10:
        /*001c*/ 	.word	0x00000000
        /*0020*/ 	.short	0x0002
        /*0022*/ 	.short	0x0010
        /*0024*/ 	.byte	0x00, 0xf5, 0x21, 0x00


	//----- nvinfo : EIATTR_KPARAM_INFO
	.align		4
.L_11:
        /*0028*/ 	.byte	0x04, 0x17
        /*002a*/ 	.short	(.L_13 - .L_12)
.L_12:
        /*002c*/ 	.word	0x00000000
        /*0030*/ 	.short	0x0001
        /*0032*/ 	.short	0x0008
        /*0034*/ 	.byte	0x00, 0xf5, 0x21, 0x00


	//----- nvinfo : EIATTR_KPARAM_INFO
	.align		4
.L_13:
        /*0038*/ 	.byte	0x04, 0x17
        /*003a*/ 	.short	(.L_15 - .L_14)
.L_14:
        /*003c*/ 	.word	0x00000000
        /*0040*/ 	.short	0x0000
        /*0042*/ 	.short	0x0000
        /*0044*/ 	.byte	0x00, 0xf5, 0x21, 0x00


	//----- nvinfo : EIATTR_SPARSE_MMA_MASK
	.align		4
.L_15:
        /*0048*/ 	.byte	0x03, 0x50
        /*004a*/ 	.short	0x0000


	//----- nvinfo : EIATTR_MAXREG_COUNT
	.align		4
        /*004c*/ 	.byte	0x03, 0x1b
        /*004e*/ 	.short	0x00ff


	//----- nvinfo : EIATTR_MERCURY_ISA_VERSION
	.align		4
        /*0050*/ 	.byte	0x03, 0x5f
        /*0052*/ 	.short	0x0101


	//----- nvinfo : EIATTR_VRC_CTA_INIT_COUNT
	.align		4
        /*0054*/ 	.byte	0x02, 0x4a
	.zero		1
	.zero		1


	//----- nvinfo : EIATTR_EXIT_INSTR_OFFSETS
	.align		4
        /*0058*/ 	.byte	0x04, 0x1c
        /*005a*/ 	.short	(.L_17 - .L_16)


	//   ....[0]....
.L_16:
        /*005c*/ 	.word	0x00000090


	//   ....[1]....
        /*0060*/ 	.word	0x000003a0


	//   ....[2]....
        /*0064*/ 	.word	0x000005d0


	//----- nvinfo : EIATTR_CRS_STACK_SIZE
	.align		4
.L_17:
        /*0068*/ 	.byte	0x04, 0x1e
        /*006a*/ 	.short	(.L_19 - .L_18)
.L_18:
        /*006c*/ 	.word	0x00000000


	//----- nvinfo : EIATTR_CBANK_PARAM_SIZE
	.align		4
.L_19:
        /*0070*/ 	.byte	0x03, 0x19
        /*0072*/ 	.short	0x001c


	//----- nvinfo : EIATTR_PARAM_CBANK
	.align		4
        /*0074*/ 	.byte	0x04, 0x0a
        /*0076*/ 	.short	(.L_21 - .L_20)
	.align		4
.L_20:
        /*0078*/ 	.word	index@(.nv.constant0._Z3addPdS_S_i)
        /*007c*/ 	.short	0x0380
        /*007e*/ 	.short	0x001c


	//----- nvinfo : EIATTR_SW_WAR
	.align		4
.L_21:
        /*0080*/ 	.byte	0x04, 0x36
        /*0082*/ 	.short	(.L_23 - .L_22)
.L_22:
        /*0084*/ 	.word	0x00000008
.L_23:


//--------------------- .nv.callgraph             --------------------------
	.section	.nv.callgraph,"",@"SHT_CUDA_CALLGRAPH"
	.align	4
	.sectionentsize	8
	.align		4
        /*0000*/ 	.word	0x00000000
	.align		4
        /*0004*/ 	.word	0xffffffff
	.align		4
        /*0008*/ 	.word	0x00000000
	.align		4
        /*000c*/ 	.word	0xfffffffe
	.align		4
        /*0010*/ 	.word	0x00000000
	.align		4
        /*0014*/ 	.word	0xfffffffd
	.align		4
        /*0018*/ 	.word	0x00000000
	.align		4
        /*001c*/ 	.word	0xfffffffc


//--------------------- .text._Z3addPdS_S_i       --------------------------
	.section	.text._Z3addPdS_S_i,"ax",@progbits
	.align	128
        .global         _Z3addPdS_S_i
        .type           _Z3addPdS_S_i,@function
        .size           _Z3addPdS_S_i,(.L_x_5 - _Z3addPdS_S_i)
        .other          _Z3addPdS_S_i,@"STO_CUDA_ENTRY STV_DEFAULT"
_Z3addPdS_S_i:
.text._Z3addPdS_S_i:
[----:B------:R-:W-:Y:S01]  /*0000*/  LDC R1, c[0x0][0x37c] ;  /* 0x0000df00ff017b82 */ /* 0x000fe20000000800 */
[----:B------:R-:W0:Y:S01]  /*0010*/  S2R R3, SR_CTAID.X ;  /* 0x0000000000037919 */ /* 0x000e220000002500 */
[----:B------:R-:W0:Y:S06]  /*0020*/  LDCU UR4, c[0x0][0x360] ;  /* 0x00006c00ff0477ac */ /* 0x000e2c0008000800 */
[----:B------:R-:W1:Y:S01]  /*0030*/  LDC R2, c[0x0][0x370] ;  /* 0x0000dc00ff027b82 */ /* 0x000e620000000800 */
[----:B------:R-:W0:Y:S01]  /*0040*/  S2R R0, SR_TID.X ;  /* 0x0000000000007919 */ /* 0x000e220000002100 */
[----:B------:R-:W2:Y:S01]  /*0050*/  LDCU UR6, c[0x0][0x398] ;  /* 0x00007300ff0677ac */ /* 0x000ea20008000800 */
[----:B0-----:R-:W-:-:S02]  /*0060*/  IMAD R3, R3, UR4, R0 ;  /* 0x0000000403037c24 */ /* 0x001fc4000f8e0200 */
[----:B-1----:R-:W-:-:S03]  /*0070*/  IMAD R0, R2, UR4, RZ ;  /* 0x0000000402007c24 */ /* 0x002fc6000f8e02ff */
[----:B--2---:R-:W-:-:S13]  /*0080*/  ISETP.GE.AND P0, PT, R3, UR6, PT ;  /* 0x0000000603007c0c */ /* 0x004fda000bf06270 */
[----:B------:R-:W-:Y:S05]  /*0090*/  @P0 EXIT ;  /* 0x000000000000094d */ /* 0x000fea0003800000 */
[----:B------:R-:W0:Y:S01]  /*00a0*/  I2F.U32.RP R8, R0 ;  /* 0x0000000000087306 */ /* 0x000e220000209000 */
[C---:B------:R-:W-:Y:S01]  /*00b0*/  IMAD.IADD R2, R0.reuse, 0x1, R3 ;  /* 0x0000000100027824 */ /* 0x040fe200078e0203 */
[----:B------:R-:W-:Y:S01]  /*00c0*/  IADD3 R9, PT, PT, RZ, -R0, RZ ;  /* 0x80000000ff097210 */ /* 0x000fe20007ffe0ff */
[----:B------:R-:W1:Y:S01]  /*00d0*/  LDCU.64 UR4, c[0x0][0x358] ;  /* 0x00006b00ff0477ac */ /* 0x000e620008000a00 */
[----:B------:R-:W-:Y:S01]  /*00e0*/  ISETP.NE.U32.AND P2, PT, R0, RZ, PT ;  /* 0x000000ff0000720c */ /* 0x000fe20003f45070 */
[----:B------:R-:W-:Y:S01]  /*00f0*/  BSSY.RECONVERGENT B0, `(.L_x_0) ;  /* 0x000002a000007945 */ /* 0x000fe20003800200 */
[C---:B------:R-:W-:Y:S02]  /*0100*/  ISETP.GE.AND P0, PT, R2.reuse, UR6, PT ;  /* 0x0000000602007c0c */ /* 0x040fe4000bf06270 */
[----:B------:R-:W-:Y:S02]  /*0110*/  VIMNMX R7, PT, PT, R2, UR6, !PT ;  /* 0x0000000602077c48 */ /* 0x000fe4000ffe0100 */
[----:B------:R-:W-:-:S04]  /*0120*/  SEL R6, RZ, 0x1, P0 ;  /* 0x00000001ff067807 */ /* 0x000fc80000000000 */
[----:B------:R-:W-:Y:S01]  /*0130*/  IADD3 R7, PT, PT, R7, -R2, -R6 ;  /* 0x8000000207077210 */ /* 0x000fe20007ffe806 */
[----:B0-----:R-:W0:Y:S02]  /*0140*/  MUFU.RCP R8, R8 ;  /* 0x0000000800087308 */ /* 0x001e240000001000 */
[----:B0-----:R-:W-:-:S06]  /*0150*/  IADD3 R4, PT, PT, R8, 0xffffffe, RZ ;  /* 0x0ffffffe08047810 */ /* 0x001fcc0007ffe0ff */
[----:B------:R0:W2:Y:S02]  /*0160*/  F2I.FTZ.U32.TRUNC.NTZ R5, R4 ;  /* 0x0000000400057305 */ /* 0x0000a4000021f000 */
[----:B0-----:R-:W-:Y:S02]  /*0170*/  HFMA2 R4, -RZ, RZ, 0, 0 ;  /* 0x00000000ff047431 */ /* 0x001fe400000001ff */
[----:B--2---:R-:W-:-:S04]  /*0180*/  IMAD R9, R9, R5, RZ ;  /* 0x0000000509097224 */ /* 0x004fc800078e02ff */
[----:B------:R-:W-:-:S06]  /*0190*/  IMAD.HI.U32 R8, R5, R9, R4 ;  /* 0x0000000905087227 */ /* 0x000fcc00078e0004 */
[----:B------:R-:W-:-:S05]  /*01a0*/  IMAD.HI.U32 R5, R8, R7, RZ ;  /* 0x0000000708057227 */ /* 0x000fca00078e00ff */
[----:B------:R-:W-:-:S05]  /*01b0*/  IADD3 R2, PT, PT, -R5, RZ, RZ ;  /* 0x000000ff05027210 */ /* 0x000fca0007ffe1ff */
[----:B------:R-:W-:-:S05]  /*01c0*/  IMAD R7, R0, R2, R7 ;  /* 0x0000000200077224 */ /* 0x000fca00078e0207 */
[----:B------:R-:W-:-:S13]  /*01d0*/  ISETP.GE.U32.AND P0, PT, R7, R0, PT ;  /* 0x000000000700720c */ /* 0x000fda0003f06070 */
[----:B------:R-:W-:Y:S01]  /*01e0*/  @P0 IMAD.IADD R7, R7, 0x1, -R0 ;  /* 0x0000000107070824 */ /* 0x000fe200078e0a00 */
[----:B------:R-:W-:-:S04]  /*01f0*/  @P0 IADD3 R5, PT, PT, R5, 0x1, RZ ;  /* 0x0000000105050810 */ /* 0x000fc80007ffe0ff */
[----:B------:R-:W-:-:S13]  /*0200*/  ISETP.GE.U32.AND P1, PT, R7, R0, PT ;  /* 0x000000000700720c */ /* 0x000fda0003f26070 */
[----:B------:R-:W-:Y:S02]  /*0210*/  @P1 IADD3 R5, PT, PT, R5, 0x1, RZ ;  /* 0x0000000105051810 */ /* 0x000fe40007ffe0ff */
[----:B------:R-:W-:-:S05]  /*0220*/  @!P2 LOP3.LUT R5, RZ, R0, RZ, 0x33, !PT ;  /* 0x00000000ff05a212 */ /* 0x000fca00078e33ff */
[----:B------:R-:W-:-:S05]  /*0230*/  IMAD.IADD R2, R6, 0x1, R5 ;  /* 0x0000000106027824 */ /* 0x000fca00078e0205 */
[C---:B------:R-:W-:Y:S02]  /*0240*/  LOP3.LUT R4, R2.reuse, 0x3, RZ, 0xc0, !PT ;  /* 0x0000000302047812 */ /* 0x040fe400078ec0ff */
[----:B------:R-:W-:Y:S02]  /*0250*/  ISETP.GE.U32.AND P1, PT, R2, 0x3, PT ;  /* 0x000000030200780c */ /* 0x000fe40003f26070 */
[----:B------:R-:W-:-:S13]  /*0260*/  ISETP.NE.AND P0, PT, R4, 0x3, PT ;  /* 0x000000030400780c */ /* 0x000fda0003f05270 */
[----:B-1----:R-:W-:Y:S05]  /*0270*/  @!P0 BRA `(.L_x_1) ;  /* 0x0000000000448947 */ /* 0x002fea0003800000 */
[----:B------:R-:W0:Y:S01]  /*0280*/  LDC.64 R4, c[0x0][0x390] ;  /* 0x0000e400ff047b82 */ /* 0x000e220000000a00 */
[----:B------:R-:W-:-:S04]  /*0290*/  IADD3 R2, PT, PT, R2, 0x1, RZ ;  /* 0x0000000102027810 */ /* 0x000fc80007ffe0ff */
[----:B------:R-:W-:-:S03]  /*02a0*/  LOP3.LUT R2, R2, 0x3, RZ, 0xc0, !PT ;  /* 0x0000000302027812 */ /* 0x000fc600078ec0ff */
[----:B------:R-:W1:Y:S01]  /*02b0*/  LDC.64 R6, c[0x0][0x380] ;  /* 0x0000e000ff067b82 */ /* 0x000e620000000a00 */
[----:B------:R-:W-:-:S07]  /*02c0*/  IADD3 R2, PT, PT, -R2, RZ, RZ ;  /* 0x000000ff02027210 */ /* 0x000fce0007ffe1ff */
[----:B------:R-:W2:Y:S02]  /*02d0*/  LDC.64 R8, c[0x0][0x388] ;  /* 0x0000e200ff087b82 */ /* 0x000ea40000000a00 */
.L_x_2:
[----:B--2---:R-:W-:-:S04]  /*02e0*/  IMAD.WIDE R12, R3, 0x8, R8 ;  /* 0x00000008030c7825 */ /* 0x004fc800078e0208 */
[C---:B-1----:R-:W-:Y:S02]  /*02f0*/  IMAD.WIDE R14, R3.reuse, 0x8, R6 ;  /* 0x00000008030e7825 */ /* 0x042fe400078e0206 */
[----:B------:R-:W2:Y:S04]  /*0300*/  LDG.E.64 R12, desc[UR4][R12.64] ;  /* 0x000000040c0c7981 */ /* 0x000ea8000c1e1b00 */
[----:B------:R-:W2:Y:S01]  /*0310*/  LDG.E.64 R14, desc[UR4][R14.64] ;  /* 0x000000040e0e7981 */ /* 0x000ea2000c1e1b00 */
[----:B0--3--:R-:W-:Y:S01]  /*0320*/  IMAD.WIDE R10, R3, 0x8, R4 ;  /* 0x00000008030a7825 */ /* 0x009fe200078e0204 */
[----:B------:R-:W-:-:S03]  /*0330*/  IADD3 R3, PT, PT, R0, R3, RZ ;  /* 0x0000000300037210 */ /* 0x000fc60007ffe0ff */
[----:B------:R-:W-:-:S05]  /*0340*/  VIADD R2, R2, 0x1 ;  /* 0x0000000102027836 */ /* 0x000fca0000000000 */
[----:B------:R-:W-:Y:S01]  /*0350*/  ISETP.NE.AND P0, PT, R2, RZ, PT ;  /* 0x000000ff0200720c */ /* 0x000fe20003f05270 */
[----:B--2---:R-:W-:-:S07]  /*0360*/  DADD R16, R14, R12 ;  /* 0x000000000e107229 */ /* 0x004fce000000000c */
[----:B------:R3:W-:Y:S05]  /*0370*/  STG.E.64 desc[UR4][R10.64], R16 ;  /* 0x000000100a007986 */ /* 0x0007ea000c101b04 */
[----:B------:R-:W-:Y:S05]  /*0380*/  @P0 BRA `(.L_x_2) ;  /* 0xfffffffc00d40947 */ /* 0x000fea000383ffff */
.L_x_1:
[----:B------:R-:W-:Y:S05]  /*0390*/  BSYNC.RECONVERGENT B0 ;  /* 0x0000000000007941 */ /* 0x000fea0003800200 */
.L_x_0:
[----:B------:R-:W-:Y:S05]  /*03a0*/  @!P1 EXIT ;  /* 0x000000000000994d */ /* 0x000fea0003800000 */
.L_x_3:
[----:B0-----:R-:W0:Y:S08]  /*03b0*/  LDC.64 R4, c[0x0][0x380] ;  /* 0x0000e000ff047b82 */ /* 0x001e300000000a00 */
[----:B------:R-:W3:Y:S08]  /*03c0*/  LDC.64 R6, c[0x0][0x388] ;  /* 0x0000e200ff067b82 */ /* 0x000ef00000000a00 */
[----:B------:R-:W1:Y:S01]  /*03d0*/  LDC.64 R8, c[0x0][0x390] ;  /* 0x0000e400ff087b82 */ /* 0x000e620000000a00 */
[----:B0-----:R-:W-:-:S05]  /*03e0*/  IMAD.WIDE R14, R3, 0x8, R4 ;  /* 0x00000008030e7825 */ /* 0x001fca00078e0204 */
[----:B------:R-:W2:Y:S01]  /*03f0*/  LDG.E.64 R4, desc[UR4][R14.64] ;  /* 0x000000040e047981 */ /* 0x000ea2000c1e1b00 */
[----:B---3--:R-:W-:-:S05]  /*0400*/  IMAD.WIDE R16, R3, 0x8, R6 ;  /* 0x0000000803107825 */ /* 0x008fca00078e0206 */
[----:B------:R-:W2:Y:S01]  /*0410*/  LDG.E.64 R6, desc[UR4][R16.64] ;  /* 0x0000000410067981 */ /* 0x000ea2000c1e1b00 */
[----:B------:R-:W-:-:S04]  /*0420*/  IMAD.WIDE R10, R0, 0x8, R16 ;  /* 0x00000008000a7825 */ /* 0x000fc800078e0210 */
[----:B-1----:R-:W-:Y:S01]  /*0430*/  IMAD.WIDE R22, R3, 0x8, R8 ;  /* 0x0000000803167825 */ /* 0x002fe200078e0208 */
[----:B--2---:R-:W-:-:S03]  /*0440*/  DADD R4, R4, R6 ;  /* 0x0000000004047229 */ /* 0x004fc60000000006 */
[----:B------:R-:W-:-:S04]  /*0450*/  IMAD.WIDE R6, R0, 0x8, R14 ;  /* 0x0000000800067825 */ /* 0x000fc800078e020e */
[----:B------:R0:W-:Y:S04]  /*0460*/  STG.E.64 desc[UR4][R22.64], R4 ;  /* 0x0000000416007986 */ /* 0x0001e8000c101b04 */
[----:B------:R-:W2:Y:S04]  /*0470*/  LDG.E.64 R8, desc[UR4][R6.64] ;  /* 0x0000000406087981 */ /* 0x000ea8000c1e1b00 */
[----:B------:R-:W2:Y:S01]  /*0480*/  LDG.E.64 R12, desc[UR4][R10.64] ;  /* 0x000000040a0c7981 */ /* 0x000ea2000c1e1b00 */
[----:B------:R-:W-:-:S04]  /*0490*/  IMAD.WIDE R14, R0, 0x8, R6 ;  /* 0x00000008000e7825 */ /* 0x000fc800078e0206 */
[----:B------:R-:W-:Y:S01]  /*04a0*/  IMAD.WIDE R18, R0, 0x8, R10 ;  /* 0x0000000800127825 */ /* 0x000fe200078e020a */
[----:B--2---:R-:W-:-:S03]  /*04b0*/  DADD R8, R8, R12 ;  /* 0x0000000008087229 */ /* 0x004fc6000000000c */
[----:B------:R-:W-:-:S05]  /*04c0*/  IMAD.WIDE R12, R0, 0x8, R22 ;  /* 0x00000008000c7825 */ /* 0x000fca00078e0216 */
[----:B------:R1:W-:Y:S04]  /*04d0*/  STG.E.64 desc[UR4][R12.64], R8 ;  /* 0x000000080c007986 */ /* 0x0003e8000c101b04 */
[----:B------:R-:W2:Y:S04]  /*04e0*/  LDG.E.64 R16, desc[UR4][R14.64] ;  /* 0x000000040e107981 */ /* 0x000ea8000c1e1b00 */
[----:B------:R-:W2:Y:S01]  /*04f0*/  LDG.E.64 R20, desc[UR4][R18.64] ;  /* 0x0000000412147981 */ /* 0x000ea2000c1e1b00 */
[----:B0-----:R-:W-:-:S04]  /*0500*/  IMAD.WIDE R4, R0, 0x8, R12 ;  /* 0x0000000800047825 */ /* 0x001fc800078e020c */
[----:B------:R-:W-:-:S04]  /*0510*/  IMAD.WIDE R6, R0, 0x8, R14 ;  /* 0x0000000800067825 */ /* 0x000fc800078e020e */
[----:B------:R-:W-:Y:S01]  /*0520*/  IMAD.WIDE R10, R0, 0x8, R18 ;  /* 0x00000008000a7825 */ /* 0x000fe200078e0212 */
[----:B--2---:R-:W-:-:S07]  /*0530*/  DADD R16, R16, R20 ;  /* 0x0000000010107229 */ /* 0x004fce0000000014 */
[----:B------:R0:W-:Y:S04]  /*0540*/  STG.E.64 desc[UR4][R4.64], R16 ;  /* 0x0000001004007986 */ /* 0x0001e8000c101b04 */
[----:B------:R-:W2:Y:S04]  /*0550*/  LDG.E.64 R6, desc[UR4][R6.64] ;  /* 0x0000000406067981 */ /* 0x000ea8000c1e1b00 */
[----:B------:R-:W2:Y:S01]  /*0560*/  LDG.E.64 R10, desc[UR4][R10.64] ;  /* 0x000000040a0a7981 */ /* 0x000ea2000c1e1b00 */
[C---:B-1----:R-:W-:Y:S01]  /*0570*/  IMAD.WIDE R8, R0.reuse, 0x8, R4 ;  /* 0x0000000800087825 */ /* 0x042fe200078e0204 */
[----:B------:R-:W-:-:S04]  /*0580*/  LEA R3, R0, R3, 0x2 ;  /* 0x0000000300037211 */ /* 0x000fc800078e10ff */
[----:B------:R-:W-:Y:S01]  /*0590*/  ISETP.GE.AND P0, PT, R3, UR6, PT ;  /* 0x0000000603007c0c */ /* 0x000fe2000bf06270 */
[----:B--2---:R-:W-:-:S07]  /*05a0*/  DADD R20, R6, R10 ;  /* 0x0000000006147229 */ /* 0x004fce000000000a */
[----:B------:R0:W-:Y:S05]  /*05b0*/  STG.E.64 desc[UR4][R8.64], R20 ;  /* 0x0000001408007986 */ /* 0x0001ea000c101b04 */
[----:B------:R-:W-:Y:S05]  /*05c0*/  @!P0 BRA `(.L_x_3) ;  /* 0xfffffffc00788947 */ /* 0x000fea000383ffff */
[----:B------:R-:W-:Y:S05]  /*05d0*/  EXIT ;  /* 0x000000000000794d */ /* 0x000fea0003800000 */
.L_x_4:
[----:B------:R-:W-:-:S00]  /*05e0*/  BRA `(.L_x_4) ;  /* 0xfffffffc00fc7947 */ /* 0x000fc0000383ffff */
[----:B------:R-:W-:-:S00]  /*05f0*/  NOP ;  /* 0x0000000000007918 */ /* 0x000fc00000000000 */
        /* <DEDUP_REMOVED lines=8> */
.L_x_5:


//--------------------- .nv.shared.reserved.0     --------------------------
	.section	.nv.shared.reserved.0,"aw",@nobits
	.weak		__nv_reservedSMEM_offset_0_alias
	.size		__nv_reservedSMEM_offset_0_alias, 0, 64
	.other		__nv_reservedSMEM_offset_0_alias,@"STO_CUDA_RESERVED_SHARED STV_DEFAULT"
__nv_reservedSMEM_offset_0_alias:
	.zero		0
	.zero		64


//--------------------- .nv.constant0._Z3addPdS_S_i --------------------------
	.section	.nv.constant0._Z3addPdS_S_i,"a",@progbits
	.sectionflags	@""
	.align	4
.nv.constant0._Z3addPdS_S_i:
	.zero		924


//--------------------- SYMBOLS --------------------------

	.type		.nv.reservedSmem.offset0,@object
	.size		.nv.reservedSmem.offset0,0x4
